	.headerflags	@"EF_CUDA_TEXMODE_UNIFIED EF_CUDA_64BIT_ADDRESS EF_CUDA_ACCELERATORS EF_CUDA_SM90 EF_CUDA_VIRTUAL_SM(EF_CUDA_SM90)"
	.elftype	@"ET_EXEC"


//--------------------- .nv.info                  --------------------------
	.section	.nv.info,"",@"SHT_CUDA_INFO"
	.align	4


	//----- nvinfo : EIATTR_REGCOUNT
	.align		4
        /*0000*/ 	.byte	0x04, 0x2f
        /*0002*/ 	.short	(.L_3 - .L_2)
	.align		4
.L_2:
        /*0004*/ 	.word	index@(triton_poi_fused__native_batch_norm_legit_no_training__prelu_kernel_2)
        /*0008*/ 	.word	0x00000012


	//----- nvinfo : EIATTR_MIN_STACK_SIZE
	.align		4
.L_3:
        /*000c*/ 	.byte	0x04, 0x12
        /*000e*/ 	.short	(.L_5 - .L_4)
	.align		4
.L_4:
        /*0010*/ 	.word	index@(triton_poi_fused__native_batch_norm_legit_no_training__prelu_kernel_2)
        /*0014*/ 	.word	0x00000000


	//----- nvinfo : EIATTR_FRAME_SIZE
	.align		4
.L_5:
        /*0018*/ 	.byte	0x04, 0x11
        /*001a*/ 	.short	(.L_7 - .L_6)
	.align		4
.L_6:
        /*001c*/ 	.word	index@(triton_poi_fused__native_batch_norm_legit_no_training__prelu_kernel_2)
        /*0020*/ 	.word	0x00000000


	//----- nvinfo : EIATTR_MIN_STACK_SIZE
	.align		4
.L_7:
        /*0024*/ 	.byte	0x04, 0x12
        /*0026*/ 	.short	(.L_9 - .L_8)
	.align		4
.L_8:
        /*0028*/ 	.word	index@(triton_poi_fused__native_batch_norm_legit_no_training__prelu_kernel_2)
        /*002c*/ 	.word	0x00000000
.L_9:


//--------------------- .nv.info.triton_poi_fused__native_batch_norm_legit_no_training__prelu_kernel_2 --------------------------
	.section	.nv.info.triton_poi_fused__native_batch_norm_legit_no_training__prelu_kernel_2,"",@"SHT_CUDA_INFO"
	.sectionflags	@""
	.align	4


	//----- nvinfo : EIATTR_CUDA_API_VERSION
	.align		4
        /*0000*/ 	.byte	0x04, 0x37
        /*0002*/ 	.short	(.L_11 - .L_10)
.L_10:
        /*0004*/ 	.word	0x0000007c


	//----- nvinfo : EIATTR_KPARAM_INFO
	.align		4
.L_11:
        /*0008*/ 	.byte	0x04, 0x17
        /*000a*/ 	.short	(.L_13 - .L_12)
.L_12:
        /*000c*/ 	.word	0x00000000
        /*0010*/ 	.short	0x0007
        /*0012*/ 	.short	0x0038
        /*0014*/ 	.byte	0x00, 0xf0, 0x11, 0x00


	//----- nvinfo : EIATTR_KPARAM_INFO
	.align		4
.L_13:
        /*0018*/ 	.byte	0x04, 0x17
        /*001a*/ 	.short	(.L_15 - .L_14)
.L_14:
        /*001c*/ 	.word	0x00000000
        /*0020*/ 	.short	0x0006
        /*0022*/ 	.short	0x0030
        /*0024*/ 	.byte	0x00, 0xf4, 0x21, 0x00


	//----- nvinfo : EIATTR_KPARAM_INFO
	.align		4
.L_15:
        /*0028*/ 	.byte	0x04, 0x17
        /*002a*/ 	.short	(.L_17 - .L_16)
.L_16:
        /*002c*/ 	.word	0x00000000
        /*0030*/ 	.short	0x0005
        /*0032*/ 	.short	0x0028
        /*0034*/ 	.byte	0x00, 0xf4, 0x21, 0x00


	//----- nvinfo : EIATTR_KPARAM_INFO
	.align		4
.L_17:
        /*0038*/ 	.byte	0x04, 0x17
        /*003a*/ 	.short	(.L_19 - .L_18)
.L_18:
        /*003c*/ 	.word	0x00000000
        /*0040*/ 	.short	0x0004
        /*0042*/ 	.short	0x0020
        /*0044*/ 	.byte	0x00, 0xf4, 0x21, 0x00


	//----- nvinfo : EIATTR_KPARAM_INFO
	.align		4
.L_19:
        /*0048*/ 	.byte	0x04, 0x17
        /*004a*/ 	.short	(.L_21 - .L_20)
.L_20:
        /*004c*/ 	.word	0x00000000
        /*0050*/ 	.short	0x0003
        /*0052*/ 	.short	0x0018
        /*0054*/ 	.byte	0x00, 0xf4, 0x21, 0x00


	//----- nvinfo : EIATTR_KPARAM_INFO
	.align		4
.L_21:
        /*0058*/ 	.byte	0x04, 0x17
        /*005a*/ 	.short	(.L_23 - .L_22)
.L_22:
        /*005c*/ 	.word	0x00000000
        /*0060*/ 	.short	0x0002
        /*0062*/ 	.short	0x0010
        /*0064*/ 	.byte	0x00, 0xf4, 0x21, 0x00


	//----- nvinfo : EIATTR_KPARAM_INFO
	.align		4
.L_23:
        /*0068*/ 	.byte	0x04, 0x17
        /*006a*/ 	.short	(.L_25 - .L_24)
.L_24:
        /*006c*/ 	.word	0x00000000
        /*0070*/ 	.short	0x0001
        /*0072*/ 	.short	0x0008
        /*0074*/ 	.byte	0x00, 0xf4, 0x21, 0x00


	//----- nvinfo : EIATTR_KPARAM_INFO
	.align		4
.L_25:
        /*0078*/ 	.byte	0x04, 0x17
        /*007a*/ 	.short	(.L_27 - .L_26)
.L_26:
        /*007c*/ 	.word	0x00000000
        /*0080*/ 	.short	0x0000
        /*0082*/ 	.short	0x0000
        /*0084*/ 	.byte	0x00, 0xf4, 0x21, 0x00


	//----- nvinfo : EIATTR_SPARSE_MMA_MASK
	.align		4
.L_27:
        /*0088*/ 	.byte	0x03, 0x50
        /*008a*/ 	.short	0x0000


	//----- nvinfo : EIATTR_MAXREG_COUNT
	.align		4
        /*008c*/ 	.byte	0x03, 0x1b
        /*008e*/ 	.short	0x00ff


	//----- nvinfo : EIATTR_EXIT_INSTR_OFFSETS
	.align		4
        /*0090*/ 	.byte	0x04, 0x1c
        /*0092*/ 	.short	(.L_29 - .L_28)


	//   ....[0]....
.L_28:
        /*0094*/ 	.word	0x00000400


	//----- nvinfo : EIATTR_REQNTID
	.align		4
.L_29:
        /*0098*/ 	.byte	0x04, 0x10
        /*009a*/ 	.short	(.L_31 - .L_30)
.L_30:
        /*009c*/ 	.word	0x00000100
        /*00a0*/ 	.word	0x00000001
        /*00a4*/ 	.word	0x00000001


	//----- nvinfo : EIATTR_CBANK_PARAM_SIZE
	.align		4
.L_31:
        /*00a8*/ 	.byte	0x03, 0x19
        /*00aa*/ 	.short	0x003c


	//----- nvinfo : EIATTR_PARAM_CBANK
	.align		4
        /*00ac*/ 	.byte	0x04, 0x0a
        /*00ae*/ 	.short	(.L_33 - .L_32)
	.align		4
.L_32:
        /*00b0*/ 	.word	index@(.nv.constant0.triton_poi_fused__native_batch_norm_legit_no_training__prelu_kernel_2)
        /*00b4*/ 	.short	0x0210
        /*00b6*/ 	.short	0x003c


	//----- nvinfo : EIATTR_SW_WAR
	.align		4
.L_33:
        /*00b8*/ 	.byte	0x04, 0x36
        /*00ba*/ 	.short	(.L_35 - .L_34)
.L_34:
        /*00bc*/ 	.word	0x00000008
.L_35:


//--------------------- .nv.callgraph             --------------------------
	.section	.nv.callgraph,"",@"SHT_CUDA_CALLGRAPH"
	.align	4
	.sectionentsize	8
	.align		4
        /*0000*/ 	.word	0x00000000
	.align		4
        /*0004*/ 	.word	0xffffffff
	.align		4
        /*0008*/ 	.word	0x00000000
	.align		4
        /*000c*/ 	.word	0xfffffffe
	.align		4
        /*0010*/ 	.word	0x00000000
	.align		4
        /*0014*/ 	.word	0xfffffffd
	.align		4
        /*0018*/ 	.word	0x00000000
	.align		4
        /*001c*/ 	.word	0xfffffffc


//--------------------- .nv.constant4             --------------------------
	.section	.nv.constant4,"a",@progbits
	.align	8
	.align		8
.nv.constant4:
        /*0000*/ 	.dword	_$_str
	.align		8
        /*0008*/ 	.dword	_$_str_$_2


//--------------------- .text.triton_poi_fused__native_batch_norm_legit_no_training__prelu_kernel_2 --------------------------
	.section	.text.triton_poi_fused__native_batch_norm_legit_no_training__prelu_kernel_2,"ax",@progbits
	.align	128
        .global         triton_poi_fused__native_batch_norm_legit_no_training__prelu_kernel_2
        .type           triton_poi_fused__native_batch_norm_legit_no_training__prelu_kernel_2,@function
        .size           triton_poi_fused__native_batch_norm_legit_no_training__prelu_kernel_2,(.L_x_1 - triton_poi_fused__native_batch_norm_legit_no_training__prelu_kernel_2)
        .other          triton_poi_fused__native_batch_norm_legit_no_training__prelu_kernel_2,@"STO_CUDA_ENTRY STV_DEFAULT"
triton_poi_fused__native_batch_norm_legit_no_training__prelu_kernel_2:
.text.triton_poi_fused__native_batch_norm_legit_no_training__prelu_kernel_2:
[----:B------:R-:W-:Y:S01]  /*0000*/  LDC R1, c[0x0][0x28] ;  /* 0x00000a00ff017b82 */ /* 0x000fe20000000800 */
[----:B------:R-:W1:Y:S07]  /*0010*/  S2R R0, SR_TID.X ;  /* 0x0000000000007919 */ /* 0x000e6e0000002100 */
[----:B------:R-:W2:Y:S01]  /*0020*/  LDC.64 R2, c[0x0][0x228] ;  /* 0x00008a00ff027b82 */ /* 0x000ea20000000a00 */
[----:B------:R-:W-:Y:S01]  /*0030*/  ULDC.64 UR4, c[0x0][0x208] ;  /* 0x0000820000047ab9 */ /* 0x000fe20000000a00 */
[----:B------:R-:W3:Y:S06]  /*0040*/  S2R R7, SR_CTAID.X ;  /* 0x0000000000077919 */ /* 0x000eec0000002500 */
[----:B------:R-:W4:Y:S08]  /*0050*/  LDC.64 R8, c[0x0][0x220] ;  /* 0x00008800ff087b82 */ /* 0x000f300000000a00 */
[----:B------:R-:W5:Y:S08]  /*0060*/  LDC.64 R10, c[0x0][0x230] ;  /* 0x00008c00ff0a7b82 */ /* 0x000f700000000a00 */
[----:B------:R-:W5:Y:S01]  /*0070*/  LDC.64 R12, c[0x0][0x238] ;  /* 0x00008e00ff0c7b82 */ /* 0x000f620000000a00 */
[----:B-1----:R-:W-:-:S07]  /*0080*/  SHF.L.U32 R0, R0, 0x1, RZ ;  /* 0x0000000100007819 */ /* 0x002fce00000006ff */
[----:B------:R-:W1:Y:S01]  /*0090*/  LDC.64 R14, c[0x0][0x240] ;  /* 0x00009000ff0e7b82 */ /* 0x000e620000000a00 */
[----:B---3--:R-:W-:Y:S02]  /*00a0*/  SHF.R.S32.HI R5, RZ, 0x16, R7 ;  /* 0x00000016ff057819 */ /* 0x008fe40000011407 */
[----:B------:R-:W-:Y:S02]  /*00b0*/  LOP3.LUT R0, R0, 0x1fe, RZ, 0xc0, !PT ;  /* 0x000001fe00007812 */ /* 0x000fe400078ec0ff */
[----:B------:R-:W-:Y:S02]  /*00c0*/  SGXT R5, R5, 0x1 ;  /* 0x000000010505781a */ /* 0x000fe40000000200 */
[----:B------:R-:W-:Y:S02]  /*00d0*/  LEA R0, R7, R0, 0x9 ;  /* 0x0000000007007211 */ /* 0x000fe400078e48ff */
[----:B------:R-:W3:Y:S02]  /*00e0*/  LDC.64 R6, c[0x0][0x218] ;  /* 0x00008600ff067b82 */ /* 0x000ee40000000a00 */
[----:B------:R-:W-:-:S04]  /*00f0*/  LEA.HI R5, R5, R0, RZ, 0x5 ;  /* 0x0000000005057211 */ /* 0x000fc800078f28ff */
[----:B------:R-:W-:-:S04]  /*0100*/  LOP3.LUT R5, R5, 0xffffffe0, RZ, 0xc0, !PT ;  /* 0xffffffe005057812 */ /* 0x000fc800078ec0ff */
[----:B------:R-:W-:-:S05]  /*0110*/  IADD3 R4, R0, -R5, RZ ;  /* 0x8000000500047210 */ /* 0x000fca0007ffe0ff */
[----:B--2---:R-:W-:-:S06]  /*0120*/  IMAD.WIDE R2, R4, 0x4, R2 ;  /* 0x0000000404027825 */ /* 0x004fcc00078e0202 */
[----:B------:R-:W2:Y:S01]  /*0130*/  LDG.E.EL.64 R2, desc[UR4][R2.64] ;  /* 0x0000000402027981 */ /* 0x000ea2000c2e1b00 */
[----:B----4-:R-:W-:-:S04]  /*0140*/  IMAD.WIDE R8, R4, 0x4, R8 ;  /* 0x0000000404087825 */ /* 0x010fc800078e0208 */
[----:B---3--:R-:W-:Y:S02]  /*0150*/  IMAD.WIDE R6, R0, 0x4, R6 ;  /* 0x0000000400067825 */ /* 0x008fe400078e0206 */
[----:B------:R-:W3:Y:S04]  /*0160*/  LDG.E.EL.64 R8, desc[UR4][R8.64] ;  /* 0x0000000408087981 */ /* 0x000ee8000c2e1b00 */
[----:B------:R-:W3:Y:S01]  /*0170*/  LDG.E.64 R6, desc[UR4][R6.64] ;  /* 0x0000000406067981 */ /* 0x000ee2000c1e1b00 */
[----:B-----5:R-:W-:-:S04]  /*0180*/  IMAD.WIDE R10, R4, 0x4, R10 ;  /* 0x00000004040a7825 */ /* 0x020fc800078e020a */
[C---:B0-----:R-:W-:Y:S02]  /*0190*/  IMAD.WIDE R12, R4.reuse, 0x4, R12 ;  /* 0x00000004040c7825 */ /* 0x041fe400078e020c */
[----:B------:R-:W4:Y:S04]  /*01a0*/  LDG.E.EL.64 R10, desc[UR4][R10.64] ;  /* 0x000000040a0a7981 */ /* 0x000f28000c2e1b00 */
[----:B------:R-:W4:Y:S01]  /*01b0*/  LDG.E.EL.64 R12, desc[UR4][R12.64] ;  /* 0x000000040c0c7981 */ /* 0x000f22000c2e1b00 */
[----:B-1----:R-:W-:-:S06]  /*01c0*/  IMAD.WIDE R4, R4, 0x4, R14 ;  /* 0x0000000404047825 */ /* 0x002fcc00078e020e */
[----:B------:R-:W5:Y:S01]  /*01d0*/  LDG.E.EL.64 R4, desc[UR4][R4.64] ;  /* 0x0000000404047981 */ /* 0x000f62000c2e1b00 */
[----:B--2---:R-:W-:Y:S01]  /*01e0*/  FADD R2, R2, 9.9999997473787516356e-06 ;  /* 0x3727c5ac02027421 */ /* 0x004fe20000000000 */
[----:B------:R-:W-:-:S03]  /*01f0*/  FADD R3, R3, 9.9999997473787516356e-06 ;  /* 0x3727c5ac03037421 */ /* 0x000fc60000000000 */
[----:B------:R-:W0:Y:S08]  /*0200*/  MUFU.SQRT R14, R2 ;  /* 0x00000002000e7308 */ /* 0x000e300000002000 */
[----:B------:R-:W1:Y:S01]  /*0210*/  MUFU.SQRT R15, R3 ;  /* 0x00000003000f7308 */ /* 0x000e620000002000 */
[C---:B0-----:R-:W-:Y:S02]  /*0220*/  FSETP.GT.AND P0, PT, R14.reuse, 8.50705917302346158658e+37, PT ;  /* 0x7e8000000e00780b */ /* 0x041fe40003f04000 */
[----:B------:R-:W-:-:S02]  /*0230*/  FSETP.GEU.AND P2, PT, R14, 1.175494350822287508e-38, PT ;  /* 0x008000000e00780b */ /* 0x000fc40003f4e000 */
[C---:B-1----:R-:W-:Y:S02]  /*0240*/  FSETP.GT.AND P1, PT, R15.reuse, 8.50705917302346158658e+37, PT ;  /* 0x7e8000000f00780b */ /* 0x042fe40003f24000 */
[----:B------:R-:W-:-:S07]  /*0250*/  FSETP.GEU.AND P3, PT, R15, 1.175494350822287508e-38, PT ;  /* 0x008000000f00780b */ /* 0x000fce0003f6e000 */
[----:B------:R-:W-:Y:S01]  /*0260*/  @P0 FMUL R14, R14, 0.25 ;  /* 0x3e8000000e0e0820 */ /* 0x000fe20000400000 */
[----:B------:R-:W-:-:S03]  /*0270*/  HFMA2.MMA R2, -RZ, RZ, 1.625, 0 ;  /* 0x3e800000ff027435 */ /* 0x000fc600000001ff */
[----:B------:R-:W-:Y:S01]  /*0280*/  @!P2 FMUL R14, R14, 16777216 ;  /* 0x4b8000000e0ea820 */ /* 0x000fe20000400000 */
[----:B------:R-:W-:-:S04]  /*0290*/  @P1 FMUL R15, R15, 0.25 ;  /* 0x3e8000000f0f1820 */ /* 0x000fc80000400000 */
[----:B------:R-:W-:Y:S01]  /*02a0*/  @!P3 FMUL R15, R15, 16777216 ;  /* 0x4b8000000f0fb820 */ /* 0x000fe20000400000 */
[----:B------:R-:W0:Y:S01]  /*02b0*/  MUFU.RCP R14, R14 ;  /* 0x0000000e000e7308 */ /* 0x000e220000001000 */
[----:B------:R-:W-:-:S07]  /*02c0*/  FSEL R3, R2, 1, P0 ;  /* 0x3f80000002037808 */ /* 0x000fce0000000000 */
[----:B------:R-:W1:Y:S01]  /*02d0*/  MUFU.RCP R15, R15 ;  /* 0x0000000f000f7308 */ /* 0x000e620000001000 */
[----:B------:R-:W-:Y:S01]  /*02e0*/  FSEL R2, R2, 1, P1 ;  /* 0x3f80000002027808 */ /* 0x000fe20000800000 */
[----:B------:R-:W-:Y:S01]  /*02f0*/  @!P2 FMUL R3, R3, 16777216 ;  /* 0x4b8000000303a820 */ /* 0x000fe20000400000 */
[----:B---3--:R-:W-:-:S03]  /*0300*/  FADD R7, R7, -R9 ;  /* 0x8000000907077221 */ /* 0x008fc60000000000 */
[----:B------:R-:W-:Y:S01]  /*0310*/  @!P3 FMUL R2, R2, 16777216 ;  /* 0x4b8000000202b820 */ /* 0x000fe20000400000 */
[----:B------:R-:W-:Y:S01]  /*0320*/  FADD R6, R6, -R8 ;  /* 0x8000000806067221 */ /* 0x000fe20000000000 */
[----:B0-----:R-:W-:Y:S02]  /*0330*/  FMUL R9, R14, R3 ;  /* 0x000000030e097220 */ /* 0x001fe40000400000 */
[----:B-1----:R-:W-:Y:S02]  /*0340*/  FMUL R8, R15, R2 ;  /* 0x000000020f087220 */ /* 0x002fe40000400000 */
[----:B------:R-:W0:Y:S01]  /*0350*/  LDC.64 R2, c[0x0][0x210] ;  /* 0x00008400ff027b82 */ /* 0x000e220000000a00 */
[----:B------:R-:W-:Y:S01]  /*0360*/  FMUL R9, R6, R9 ;  /* 0x0000000906097220 */ /* 0x000fe20000400000 */
[----:B------:R-:W-:-:S03]  /*0370*/  FMUL R8, R7, R8 ;  /* 0x0000000807087220 */ /* 0x000fc60000400000 */
[----:B----4-:R-:W-:Y:S01]  /*0380*/  FFMA R10, R10, R9, R12 ;  /* 0x000000090a0a7223 */ /* 0x010fe2000000000c */
[----:B------:R-:W-:-:S04]  /*0390*/  FFMA R11, R11, R8, R13 ;  /* 0x000000080b0b7223 */ /* 0x000fc8000000000d */
[----:B------:R-:W-:Y:S02]  /*03a0*/  FSETP.GT.AND P0, PT, R10, RZ, PT ;  /* 0x000000ff0a00720b */ /* 0x000fe40003f04000 */
[----:B------:R-:W-:-:S11]  /*03b0*/  FSETP.GT.AND P1, PT, R11, RZ, PT ;  /* 0x000000ff0b00720b */ /* 0x000fd60003f24000 */
[----:B-----5:R-:W-:Y:S01]  /*03c0*/  @!P0 FMUL R10, R4, R10 ;  /* 0x0000000a040a8220 */ /* 0x020fe20000400000 */
[----:B0-----:R-:W-:-:S04]  /*03d0*/  IMAD.WIDE R2, R0, 0x4, R2 ;  /* 0x0000000400027825 */ /* 0x001fc800078e0202 */
[----:B------:R-:W-:-:S05]  /*03e0*/  @!P1 FMUL R11, R5, R11 ;  /* 0x0000000b050b9220 */ /* 0x000fca0000400000 */
[----:B------:R-:W-:Y:S01]  /*03f0*/  STG.E.64 desc[UR4][R2.64], R10 ;  /* 0x0000000a02007986 */ /* 0x000fe2000c101b04 */
[----:B------:R-:W-:Y:S05]  /*0400*/  EXIT ;  /* 0x000000000000794d */ /* 0x000fea0003800000 */
.L_x_0:
[----:B------:R-:W-:-:S00]  /*0410*/  BRA `(.L_x_0) ;  /* 0xfffffffc00fc7947 */ /* 0x000fc0000383ffff */
[----:B------:R-:W-:-:S00]  /*0420*/  NOP ;  /* 0x0000000000007918 */ /* 0x000fc00000000000 */
        /* <DEDUP_REMOVED lines=13> */
.L_x_1:


//--------------------- .nv.global.init           --------------------------
	.section	.nv.global.init,"aw",@progbits
.nv.global.init:
	.type		_$_str,@object
	.size		_$_str,(_$_str_$_2 - _$_str)
_$_str:
        /*0000*/ 	.byte	0x5f, 0x5f, 0x43, 0x55, 0x44, 0x41, 0x5f, 0x46, 0x54, 0x5a, 0x00
	.type		_$_str_$_2,@object
	.size		_$_str_$_2,(.L_1 - _$_str_$_2)
_$_str_$_2:
        /*000b*/ 	.byte	0x5f, 0x5f, 0x43, 0x55, 0x44, 0x41, 0x5f, 0x50, 0x52, 0x45, 0x43, 0x5f, 0x53, 0x51, 0x52, 0x54
        /*001b*/ 	.byte	0x00
.L_1:


//--------------------- .nv.constant0.triton_poi_fused__native_batch_norm_legit_no_training__prelu_kernel_2 --------------------------
	.section	.nv.constant0.triton_poi_fused__native_batch_norm_legit_no_training__prelu_kernel_2,"a",@progbits
	.sectionflags	@""
	.align	4
.nv.constant0.triton_poi_fused__native_batch_norm_legit_no_training__prelu_kernel_2:
	.zero		588
